	.headerflags	@"EF_CUDA_TEXMODE_UNIFIED EF_CUDA_64BIT_ADDRESS EF_CUDA_ACCELERATORS EF_CUDA_SM90 EF_CUDA_VIRTUAL_SM(EF_CUDA_SM90)"
	.elftype	@"ET_EXEC"


//--------------------- .nv.info                  --------------------------
	.section	.nv.info,"",@"SHT_CUDA_INFO"
	.align	4


	//----- nvinfo : EIATTR_REGCOUNT
	.align		4
        /*0000*/ 	.byte	0x04, 0x2f
        /*0002*/ 	.short	(.L_3 - .L_2)
	.align		4
.L_2:
        /*0004*/ 	.word	index@(triton_poi_fused__native_batch_norm_legit_no_training_relu_7)
        /*0008*/ 	.word	0x00000020


	//----- nvinfo : EIATTR_MIN_STACK_SIZE
	.align		4
.L_3:
        /*000c*/ 	.byte	0x04, 0x12
        /*000e*/ 	.short	(.L_5 - .L_4)
	.align		4
.L_4:
        /*0010*/ 	.word	index@(triton_poi_fused__native_batch_norm_legit_no_training_relu_7)
        /*0014*/ 	.word	0x00000000


	//----- nvinfo : EIATTR_FRAME_SIZE
	.align		4
.L_5:
        /*0018*/ 	.byte	0x04, 0x11
        /*001a*/ 	.short	(.L_7 - .L_6)
	.align		4
.L_6:
        /*001c*/ 	.word	index@(triton_poi_fused__native_batch_norm_legit_no_training_relu_7)
        /*0020*/ 	.word	0x00000000


	//----- nvinfo : EIATTR_MIN_STACK_SIZE
	.align		4
.L_7:
        /*0024*/ 	.byte	0x04, 0x12
        /*0026*/ 	.short	(.L_9 - .L_8)
	.align		4
.L_8:
        /*0028*/ 	.word	index@(triton_poi_fused__native_batch_norm_legit_no_training_relu_7)
        /*002c*/ 	.word	0x00000000
.L_9:


//--------------------- .nv.info.triton_poi_fused__native_batch_norm_legit_no_training_relu_7 --------------------------
	.section	.nv.info.triton_poi_fused__native_batch_norm_legit_no_training_relu_7,"",@"SHT_CUDA_INFO"
	.sectionflags	@""
	.align	4


	//----- nvinfo : EIATTR_CUDA_API_VERSION
	.align		4
        /*0000*/ 	.byte	0x04, 0x37
        /*0002*/ 	.short	(.L_11 - .L_10)
.L_10:
        /*0004*/ 	.word	0x0000007c


	//----- nvinfo : EIATTR_KPARAM_INFO
	.align		4
.L_11:
        /*0008*/ 	.byte	0x04, 0x17
        /*000a*/ 	.short	(.L_13 - .L_12)
.L_12:
        /*000c*/ 	.word	0x00000000
        /*0010*/ 	.short	0x0007
        /*0012*/ 	.short	0x0034
        /*0014*/ 	.byte	0x00, 0xf0, 0x11, 0x00


	//----- nvinfo : EIATTR_KPARAM_INFO
	.align		4
.L_13:
        /*0018*/ 	.byte	0x04, 0x17
        /*001a*/ 	.short	(.L_15 - .L_14)
.L_14:
        /*001c*/ 	.word	0x00000000
        /*0020*/ 	.short	0x0006
        /*0022*/ 	.short	0x0030
        /*0024*/ 	.byte	0x00, 0xf0, 0x11, 0x00


	//----- nvinfo : EIATTR_KPARAM_INFO
	.align		4
.L_15:
        /*0028*/ 	.byte	0x04, 0x17
        /*002a*/ 	.short	(.L_17 - .L_16)
.L_16:
        /*002c*/ 	.word	0x00000000
        /*0030*/ 	.short	0x0005
        /*0032*/ 	.short	0x0028
        /*0034*/ 	.byte	0x00, 0xf4, 0x21, 0x00


	//----- nvinfo : EIATTR_KPARAM_INFO
	.align		4
.L_17:
        /*0038*/ 	.byte	0x04, 0x17
        /*003a*/ 	.short	(.L_19 - .L_18)
.L_18:
        /*003c*/ 	.word	0x00000000
        /*0040*/ 	.short	0x0004
        /*0042*/ 	.short	0x0020
        /*0044*/ 	.byte	0x00, 0xf4, 0x21, 0x00


	//----- nvinfo : EIATTR_KPARAM_INFO
	.align		4
.L_19:
        /*0048*/ 	.byte	0x04, 0x17
        /*004a*/ 	.short	(.L_21 - .L_20)
.L_20:
        /*004c*/ 	.word	0x00000000
        /*0050*/ 	.short	0x0003
        /*0052*/ 	.short	0x0018
        /*0054*/ 	.byte	0x00, 0xf4, 0x21, 0x00


	//----- nvinfo : EIATTR_KPARAM_INFO
	.align		4
.L_21:
        /*0058*/ 	.byte	0x04, 0x17
        /*005a*/ 	.short	(.L_23 - .L_22)
.L_22:
        /*005c*/ 	.word	0x00000000
        /*0060*/ 	.short	0x0002
        /*0062*/ 	.short	0x0010
        /*0064*/ 	.byte	0x00, 0xf4, 0x21, 0x00


	//----- nvinfo : EIATTR_KPARAM_INFO
	.align		4
.L_23:
        /*0068*/ 	.byte	0x04, 0x17
        /*006a*/ 	.short	(.L_25 - .L_24)
.L_24:
        /*006c*/ 	.word	0x00000000
        /*0070*/ 	.short	0x0001
        /*0072*/ 	.short	0x0008
        /*0074*/ 	.byte	0x00, 0xf4, 0x21, 0x00


	//----- nvinfo : EIATTR_KPARAM_INFO
	.align		4
.L_25:
        /*0078*/ 	.byte	0x04, 0x17
        /*007a*/ 	.short	(.L_27 - .L_26)
.L_26:
        /*007c*/ 	.word	0x00000000
        /*0080*/ 	.short	0x0000
        /*0082*/ 	.short	0x0000
        /*0084*/ 	.byte	0x00, 0xf4, 0x21, 0x00


	//----- nvinfo : EIATTR_SPARSE_MMA_MASK
	.align		4
.L_27:
        /*0088*/ 	.byte	0x03, 0x50
        /*008a*/ 	.short	0x0000


	//----- nvinfo : EIATTR_MAXREG_COUNT
	.align		4
        /*008c*/ 	.byte	0x03, 0x1b
        /*008e*/ 	.short	0x00ff


	//----- nvinfo : EIATTR_EXIT_INSTR_OFFSETS
	.align		4
        /*0090*/ 	.byte	0x04, 0x1c
        /*0092*/ 	.short	(.L_29 - .L_28)


	//   ....[0]....
.L_28:
        /*0094*/ 	.word	0x000009e0


	//   ....[1]....
        /*0098*/ 	.word	0x00000a00


	//----- nvinfo : EIATTR_REQNTID
	.align		4
.L_29:
        /*009c*/ 	.byte	0x04, 0x10
        /*009e*/ 	.short	(.L_31 - .L_30)
.L_30:
        /*00a0*/ 	.word	0x00000080
        /*00a4*/ 	.word	0x00000001
        /*00a8*/ 	.word	0x00000001


	//----- nvinfo : EIATTR_CBANK_PARAM_SIZE
	.align		4
.L_31:
        /*00ac*/ 	.byte	0x03, 0x19
        /*00ae*/ 	.short	0x0038


	//----- nvinfo : EIATTR_PARAM_CBANK
	.align		4
        /*00b0*/ 	.byte	0x04, 0x0a
        /*00b2*/ 	.short	(.L_33 - .L_32)
	.align		4
.L_32:
        /*00b4*/ 	.word	index@(.nv.constant0.triton_poi_fused__native_batch_norm_legit_no_training_relu_7)
        /*00b8*/ 	.short	0x0210
        /*00ba*/ 	.short	0x0038


	//----- nvinfo : EIATTR_SW_WAR
	.align		4
.L_33:
        /*00bc*/ 	.byte	0x04, 0x36
        /*00be*/ 	.short	(.L_35 - .L_34)
.L_34:
        /*00c0*/ 	.word	0x00000008
.L_35:


//--------------------- .nv.callgraph             --------------------------
	.section	.nv.callgraph,"",@"SHT_CUDA_CALLGRAPH"
	.align	4
	.sectionentsize	8
	.align		4
        /*0000*/ 	.word	0x00000000
	.align		4
        /*0004*/ 	.word	0xffffffff
	.align		4
        /*0008*/ 	.word	0x00000000
	.align		4
        /*000c*/ 	.word	0xfffffffe
	.align		4
        /*0010*/ 	.word	0x00000000
	.align		4
        /*0014*/ 	.word	0xfffffffd
	.align		4
        /*0018*/ 	.word	0x00000000
	.align		4
        /*001c*/ 	.word	0xfffffffc


//--------------------- .nv.constant4             --------------------------
	.section	.nv.constant4,"a",@progbits
	.align	8
	.align		8
.nv.constant4:
        /*0000*/ 	.dword	_$_str
	.align		8
        /*0008*/ 	.dword	_$_str_$_2


//--------------------- .text.triton_poi_fused__native_batch_norm_legit_no_training_relu_7 --------------------------
	.section	.text.triton_poi_fused__native_batch_norm_legit_no_training_relu_7,"ax",@progbits
	.align	128
        .global         triton_poi_fused__native_batch_norm_legit_no_training_relu_7
        .type           triton_poi_fused__native_batch_norm_legit_no_training_relu_7,@function
        .size           triton_poi_fused__native_batch_norm_legit_no_training_relu_7,(.L_x_1 - triton_poi_fused__native_batch_norm_legit_no_training_relu_7)
        .other          triton_poi_fused__native_batch_norm_legit_no_training_relu_7,@"STO_CUDA_ENTRY STV_DEFAULT"
triton_poi_fused__native_batch_norm_legit_no_training_relu_7:
.text.triton_poi_fused__native_batch_norm_legit_no_training_relu_7:
[----:B------:R-:W0:Y:S01]  /*0000*/  LDC R1, c[0x0][0x28] ;  /* 0x00000a00ff017b82 */ /* 0x000e220000000800 */
[----:B------:R-:W1:Y:S07]  /*0010*/  S2R R7, SR_CTAID.Y ;  /* 0x0000000000077919 */ /* 0x000e6e0000002600 */
[----:B------:R-:W2:Y:S01]  /*0020*/  LDC.64 R4, c[0x0][0x220] ;  /* 0x00008800ff047b82 */ /* 0x000ea20000000a00 */
[----:B------:R-:W-:Y:S01]  /*0030*/  HFMA2.MMA R0, -RZ, RZ, 0, 0 ;  /* 0x00000000ff007435 */ /* 0x000fe200000001ff */
[----:B------:R-:W-:Y:S01]  /*0040*/  ULDC.64 UR4, c[0x0][0x208] ;  /* 0x0000820000047ab9 */ /* 0x000fe20000000a00 */
[----:B------:R-:W3:Y:S05]  /*0050*/  S2R R6, SR_TID.X ;  /* 0x0000000000067919 */ /* 0x000eea0000002100 */
[----:B------:R-:W4:Y:S08]  /*0060*/  LDC.64 R14, c[0x0][0x218] ;  /* 0x00008600ff0e7b82 */ /* 0x000f300000000a00 */
[----:B------:R-:W5:Y:S08]  /*0070*/  LDC.64 R16, c[0x0][0x210] ;  /* 0x00008400ff107b82 */ /* 0x000f700000000a00 */
[----:B------:R-:W5:Y:S01]  /*0080*/  LDC.64 R8, c[0x0][0x228] ;  /* 0x00008a00ff087b82 */ /* 0x000f620000000a00 */
[C---:B-1----:R-:W-:Y:S01]  /*0090*/  IMAD.HI R28, R7.reuse, 0x2aaaaaab, RZ ;  /* 0x2aaaaaab071c7827 */ /* 0x042fe200078e02ff */
[----:B------:R-:W-:-:S04]  /*00a0*/  ISETP.GE.AND P0, PT, R7, 0x600, PT ;  /* 0x000006000700780c */ /* 0x000fc80003f06270 */
[----:B------:R-:W-:-:S04]  /*00b0*/  SHF.R.U32.HI R3, RZ, 0x1f, R28 ;  /* 0x0000001fff037819 */ /* 0x000fc8000001161c */
[----:B------:R-:W-:-:S05]  /*00c0*/  LEA.HI.SX32 R28, R28, R3, 0x1a ;  /* 0x000000031c1c7211 */ /* 0x000fca00078fd2ff */
[----:B------:R-:W-:-:S04]  /*00d0*/  IMAD R7, R28, -0x180, R7 ;  /* 0xfffffe801c077824 */ /* 0x000fc800078e0207 */
[C---:B--2---:R-:W-:Y:S01]  /*00e0*/  IMAD.WIDE R4, R7.reuse, 0x4, R4 ;  /* 0x0000000407047825 */ /* 0x044fe200078e0204 */
[----:B------:R-:W1:Y:S04]  /*00f0*/  S2R R3, SR_CTAID.X ;  /* 0x0000000000037919 */ /* 0x000e680000002500 */
[----:B------:R2:W5:Y:S01]  /*0100*/  @!P0 LDG.E.EL R0, desc[UR4][R4.64] ;  /* 0x0000000404008981 */ /* 0x000562000c2e1900 */
[----:B---3--:R-:W-:Y:S01]  /*0110*/  LOP3.LUT R6, R6, 0x7f, RZ, 0xc0, !PT ;  /* 0x0000007f06067812 */ /* 0x008fe200078ec0ff */
[----:B------:R-:W-:Y:S01]  /*0120*/  IMAD R27, R28, 0x5a180, R7 ;  /* 0x0005a1801c1b7824 */ /* 0x000fe200078e0207 */
[----:B------:R-:W-:Y:S01]  /*0130*/  MOV R10, RZ ;  /* 0x000000ff000a7202 */ /* 0x000fe20000000f00 */
[----:B------:R-:W-:Y:S02]  /*0140*/  IMAD.MOV.U32 R23, RZ, RZ, RZ ;  /* 0x000000ffff177224 */ /* 0x000fe400078e00ff */
[----:B----4-:R-:W-:-:S04]  /*0150*/  IMAD.WIDE R14, R7, 0x4, R14 ;  /* 0x00000004070e7825 */ /* 0x010fc800078e020e */
[----:B--2---:R-:W-:Y:S01]  /*0160*/  IMAD.MOV.U32 R4, RZ, RZ, RZ ;  /* 0x000000ffff047224 */ /* 0x004fe200078e00ff */
[----:B------:R-:W-:Y:S01]  /*0170*/  HFMA2.MMA R18, -RZ, RZ, 0, 0 ;  /* 0x00000000ff127435 */ /* 0x000fe200000001ff */
[----:B------:R-:W2:Y:S01]  /*0180*/  @!P0 LDG.E.EL R23, desc[UR4][R14.64] ;  /* 0x000000040e178981 */ /* 0x000ea2000c2e1900 */
[----:B-1----:R-:W-:Y:S02]  /*0190*/  LEA R6, R3, R6, 0xa ;  /* 0x0000000603067211 */ /* 0x002fe400078e50ff */
[----:B------:R-:W1:Y:S02]  /*01a0*/  LDC.64 R2, c[0x0][0x230] ;  /* 0x00008c00ff027b82 */ /* 0x000e640000000a00 */
[----:B------:R-:W-:Y:S01]  /*01b0*/  IADD3 R24, R6, 0x80, RZ ;  /* 0x0000008006187810 */ /* 0x000fe20007ffe0ff */
[C---:B------:R-:W-:Y:S01]  /*01c0*/  IMAD R27, R6.reuse, 0x180, R27 ;  /* 0x00000180061b7824 */ /* 0x040fe200078e021b */
[----:B------:R-:W-:Y:S02]  /*01d0*/  ISETP.LT.AND P1, PT, R6, 0x3c1, !P0 ;  /* 0x000003c10600780c */ /* 0x000fe40004721270 */
[----:B------:R-:W-:Y:S01]  /*01e0*/  ISETP.LT.AND P6, PT, R24, 0x3c1, !P0 ;  /* 0x000003c11800780c */ /* 0x000fe200047c1270 */
[----:B-----5:R-:W-:Y:S01]  /*01f0*/  IMAD.WIDE R20, R27, 0x4, R16 ;  /* 0x000000041b147825 */ /* 0x020fe200078e0210 */
[----:B------:R-:W-:-:S02]  /*0200*/  IADD3 R13, R27, 0xc000, RZ ;  /* 0x0000c0001b0d7810 */ /* 0x000fc40007ffe0ff */
[----:B------:R-:W-:-:S03]  /*0210*/  P2R R5, PR, RZ, 0x2 ;  /* 0x00000002ff057803 */ /* 0x000fc60000000000 */
[----:B------:R-:W-:Y:S01]  /*0220*/  IMAD.WIDE R12, R13, 0x4, R16 ;  /* 0x000000040d0c7825 */ /* 0x000fe200078e0210 */
[----:B------:R-:W-:-:S03]  /*0230*/  P2R R25, PR, RZ, 0x40 ;  /* 0x00000040ff197803 */ /* 0x000fc60000000000 */
[----:B------:R-:W2:Y:S04]  /*0240*/  @P1 LDG.E.EL R4, desc[UR4][R20.64] ;  /* 0x0000000414041981 */ /* 0x000ea8000c2e1900 */
[----:B------:R3:W4:Y:S01]  /*0250*/  @P6 LDG.E.EL R10, desc[UR4][R12.64] ;  /* 0x000000040c0a6981 */ /* 0x000722000c2e1900 */
[----:B------:R-:W-:Y:S02]  /*0260*/  ISETP.NE.AND P6, PT, R5, RZ, PT ;  /* 0x000000ff0500720c */ /* 0x000fe40003fc5270 */
[----:B------:R-:W-:Y:S01]  /*0270*/  MOV R5, RZ ;  /* 0x000000ff00057202 */ /* 0x000fe20000000f00 */
[----:B-1----:R-:W-:-:S05]  /*0280*/  IMAD.WIDE R2, R7, 0x4, R2 ;  /* 0x0000000407027825 */ /* 0x002fca00078e0202 */
[----:B------:R-:W5:Y:S01]  /*0290*/  @!P0 LDG.E.EL R5, desc[UR4][R2.64] ;  /* 0x0000000402058981 */ /* 0x000f62000c2e1900 */
[----:B0--3--:R-:W-:-:S05]  /*02a0*/  IMAD.WIDE R12, R7, 0x4, R8 ;  /* 0x00000004070c7825 */ /* 0x009fca00078e0208 */
[----:B------:R0:W5:Y:S01]  /*02b0*/  @!P0 LDG.E.EL R18, desc[UR4][R12.64] ;  /* 0x000000040c128981 */ /* 0x000162000c2e1900 */
[----:B------:R-:W-:Y:S01]  /*02c0*/  IMAD.MOV.U32 R11, RZ, RZ, 0x3e800000 ;  /* 0x3e800000ff0b7424 */ /* 0x000fe200078e00ff */
[----:B------:R-:W-:-:S04]  /*02d0*/  IADD3 R9, R6, 0x100, RZ ;  /* 0x0000010006097810 */ /* 0x000fc80007ffe0ff */
[----:B------:R-:W-:Y:S01]  /*02e0*/  ISETP.LT.AND P5, PT, R9, 0x3c1, !P0 ;  /* 0x000003c10900780c */ /* 0x000fe200047a1270 */
[----:B0-----:R-:W-:Y:S01]  /*02f0*/  VIADD R12, R6, 0x180 ;  /* 0x00000180060c7836 */ /* 0x001fe20000000000 */
[----:B------:R-:W-:Y:S01]  /*0300*/  IADD3 R15, R27, 0x18000, RZ ;  /* 0x000180001b0f7810 */ /* 0x000fe20007ffe0ff */
[----:B------:R-:W-:-:S04]  /*0310*/  VIADD R21, R27, 0x24000 ;  /* 0x000240001b157836 */ /* 0x000fc80000000000 */
[----:B------:R-:W-:Y:S01]  /*0320*/  IMAD.WIDE R14, R15, 0x4, R16 ;  /* 0x000000040f0e7825 */ /* 0x000fe200078e0210 */
[----:B------:R-:W-:-:S03]  /*0330*/  IADD3 R29, R27, 0x3c000, RZ ;  /* 0x0003c0001b1d7810 */ /* 0x000fc60007ffe0ff */
[----:B------:R-:W-:Y:S01]  /*0340*/  IMAD.WIDE R20, R21, 0x4, R16 ;  /* 0x0000000415147825 */ /* 0x000fe200078e0210 */
[----:B------:R-:W-:Y:S02]  /*0350*/  IADD3 R3, R6, 0x280, RZ ;  /* 0x0000028006037810 */ /* 0x000fe40007ffe0ff */
[----:B------:R-:W-:Y:S02]  /*0360*/  IADD3 R22, R6, 0x380, RZ ;  /* 0x0000038006167810 */ /* 0x000fe40007ffe0ff */
[----:B------:R-:W-:Y:S01]  /*0370*/  ISETP.LT.AND P3, PT, R3, 0x3c1, !P0 ;  /* 0x000003c10300780c */ /* 0x000fe20004761270 */
[----:B------:R-:W-:-:S04]  /*0380*/  FADD R0, R0, 0.0010000000474974513054 ;  /* 0x3a83126f00007421 */ /* 0x000fc80000000000 */
[----:B------:R-:W0:Y:S02]  /*0390*/  MUFU.SQRT R8, R0 ;  /* 0x0000000000087308 */ /* 0x000e240000002000 */
[C---:B0-----:R-:W-:Y:S02]  /*03a0*/  FSETP.GT.AND P1, PT, R8.reuse, 8.50705917302346158658e+37, PT ;  /* 0x7e8000000800780b */ /* 0x041fe40003f24000 */
[----:B------:R-:W-:-:S11]  /*03b0*/  FSETP.GEU.AND P2, PT, R8, 1.175494350822287508e-38, PT ;  /* 0x008000000800780b */ /* 0x000fd60003f4e000 */
[----:B------:R-:W-:-:S04]  /*03c0*/  @P1 FMUL R8, R8, 0.25 ;  /* 0x3e80000008081820 */ /* 0x000fc80000400000 */
[----:B------:R-:W-:-:S06]  /*03d0*/  @!P2 FMUL R8, R8, 16777216 ;  /* 0x4b8000000808a820 */ /* 0x000fcc0000400000 */
[----:B------:R-:W0:Y:S01]  /*03e0*/  MUFU.RCP R8, R8 ;  /* 0x0000000800087308 */ /* 0x000e220000001000 */
[----:B------:R-:W-:-:S05]  /*03f0*/  FSEL R13, R11, 1, P1 ;  /* 0x3f8000000b0d7808 */ /* 0x000fca0000800000 */
[----:B------:R-:W-:Y:S01]  /*0400*/  @!P2 FMUL R13, R13, 16777216 ;  /* 0x4b8000000d0da820 */ /* 0x000fe20000400000 */
[C---:B--2---:R-:W-:Y:S01]  /*0410*/  FADD R4, -R23.reuse, R4 ;  /* 0x0000000417047221 */ /* 0x044fe20000000100 */
[----:B------:R-:W-:Y:S01]  /*0420*/  HFMA2.MMA R0, -RZ, RZ, 0, 0 ;  /* 0x00000000ff007435 */ /* 0x000fe200000001ff */
[----:B----4-:R-:W-:Y:S01]  /*0430*/  FADD R10, -R23, R10 ;  /* 0x0000000a170a7221 */ /* 0x010fe20000000100 */
[----:B------:R-:W-:Y:S01]  /*0440*/  ISETP.LT.AND P2, PT, R12, 0x3c1, !P0 ;  /* 0x000003c10c00780c */ /* 0x000fe20004741270 */
[----:B0-----:R-:W-:Y:S01]  /*0450*/  FMUL R13, R8, R13 ;  /* 0x0000000d080d7220 */ /* 0x001fe20000400000 */
[----:B------:R-:W-:-:S06]  /*0460*/  MOV R11, RZ ;  /* 0x000000ff000b7202 */ /* 0x000fcc0000000f00 */
[----:B------:R0:W2:Y:S01]  /*0470*/  @P5 LDG.E.EL R0, desc[UR4][R14.64] ;  /* 0x000000040e005981 */ /* 0x0000a2000c2e1900 */
[C---:B------:R-:W-:Y:S01]  /*0480*/  FMUL R4, R13.reuse, R4 ;  /* 0x000000040d047220 */ /* 0x040fe20000400000 */
[----:B------:R-:W-:Y:S01]  /*0490*/  FMUL R2, R13, R10 ;  /* 0x0000000a0d027220 */ /* 0x000fe20000400000 */
[----:B------:R-:W-:Y:S02]  /*04a0*/  IADD3 R10, R6, 0x200, RZ ;  /* 0x00000200060a7810 */ /* 0x000fe40007ffe0ff */
[----:B------:R1:W3:Y:S01]  /*04b0*/  @P2 LDG.E.EL R11, desc[UR4][R20.64] ;  /* 0x00000004140b2981 */ /* 0x0002e2000c2e1900 */
[-CC-:B-----5:R-:W-:Y:S01]  /*04c0*/  FFMA R4, R4, R18.reuse, R5.reuse ;  /* 0x0000001204047223 */ /* 0x1a0fe20000000005 */
[----:B------:R-:W-:Y:S01]  /*04d0*/  ISETP.LT.AND P4, PT, R10, 0x3c1, !P0 ;  /* 0x000003c10a00780c */ /* 0x000fe20004781270 */
[----:B------:R-:W-:Y:S01]  /*04e0*/  FFMA R19, R2, R18, R5 ;  /* 0x0000001202137223 */ /* 0x000fe20000000005 */
[----:B------:R-:W-:Y:S01]  /*04f0*/  HFMA2.MMA R2, -RZ, RZ, 0, 0 ;  /* 0x00000000ff027435 */ /* 0x000fe200000001ff */
[----:B0-----:R-:W-:-:S02]  /*0500*/  IADD3 R15, R27, 0x30000, RZ ;  /* 0x000300001b0f7810 */ /* 0x001fc40007ffe0ff */
[C---:B------:R-:W-:Y:S02]  /*0510*/  FSETP.GEU.AND P1, PT, R4.reuse, RZ, PT ;  /* 0x000000ff0400720b */ /* 0x040fe40003f2e000 */
[----:B------:R-:W-:Y:S02]  /*0520*/  IADD3 R8, R6, 0x300, RZ ;  /* 0x0000030006087810 */ /* 0x000fe40007ffe0ff */
[----:B------:R-:W-:Y:S01]  /*0530*/  SEL R26, R4, RZ, P1 ;  /* 0x000000ff041a7207 */ /* 0x000fe20000800000 */
[----:B------:R-:W-:Y:S01]  /*0540*/  IMAD.WIDE R14, R15, 0x4, R16 ;  /* 0x000000040f0e7825 */ /* 0x000fe200078e0210 */
[----:B------:R-:W-:-:S03]  /*0550*/  FSETP.GEU.AND P1, PT, R19, RZ, PT ;  /* 0x000000ff1300720b */ /* 0x000fc60003f2e000 */
[--C-:B-1----:R-:W-:Y:S01]  /*0560*/  IMAD.WIDE R20, R29, 0x4, R16.reuse ;  /* 0x000000041d147825 */ /* 0x102fe200078e0210 */
[----:B------:R-:W-:Y:S01]  /*0570*/  IADD3 R29, R27, 0x48000, RZ ;  /* 0x000480001b1d7810 */ /* 0x000fe20007ffe0ff */
[----:B------:R0:W4:Y:S01]  /*0580*/  @P4 LDG.E.EL R2, desc[UR4][R14.64] ;  /* 0x000000040e024981 */ /* 0x000122000c2e1900 */
[----:B------:R-:W-:Y:S01]  /*0590*/  SEL R19, R19, RZ, P1 ;  /* 0x000000ff13137207 */ /* 0x000fe20000800000 */
[----:B------:R-:W-:Y:S01]  /*05a0*/  VIADD R27, R27, 0x54000 ;  /* 0x000540001b1b7836 */ /* 0x000fe20000000000 */
[----:B------:R-:W-:Y:S02]  /*05b0*/  ISETP.LT.AND P1, PT, R8, 0x3c1, !P0 ;  /* 0x000003c10800780c */ /* 0x000fe40004721270 */
[----:B------:R-:W-:Y:S01]  /*05c0*/  ISETP.LT.AND P0, PT, R22, 0x3c1, !P0 ;  /* 0x000003c11600780c */ /* 0x000fe20004701270 */
[----:B0-----:R-:W-:-:S04]  /*05d0*/  IMAD.WIDE R14, R29, 0x4, R16 ;  /* 0x000000041d0e7825 */ /* 0x001fc800078e0210 */
[----:B------:R-:W-:Y:S01]  /*05e0*/  IMAD.WIDE R16, R27, 0x4, R16 ;  /* 0x000000041b107825 */ /* 0x000fe200078e0210 */
[----:B------:R-:W-:Y:S01]  /*05f0*/  HFMA2.MMA R27, -RZ, RZ, 0, 0 ;  /* 0x00000000ff1b7435 */ /* 0x000fe200000001ff */
[----:B------:R-:W-:Y:S02]  /*0600*/  MOV R29, RZ ;  /* 0x000000ff001d7202 */ /* 0x000fe40000000f00 */
[----:B------:R-:W-:-:S04]  /*0610*/  IMAD.MOV.U32 R4, RZ, RZ, RZ ;  /* 0x000000ffff047224 */ /* 0x000fc800078e00ff */
[----:B------:R-:W5:Y:S04]  /*0620*/  @P1 LDG.E.EL R29, desc[UR4][R14.64] ;  /* 0x000000040e1d1981 */ /* 0x000f68000c2e1900 */
[----:B------:R0:W5:Y:S04]  /*0630*/  @P3 LDG.E.EL R4, desc[UR4][R20.64] ;  /* 0x0000000414043981 */ /* 0x000168000c2e1900 */
[----:B------:R1:W5:Y:S01]  /*0640*/  @P0 LDG.E.EL R27, desc[UR4][R16.64] ;  /* 0x00000004101b0981 */ /* 0x000362000c2e1900 */
[----:B0-----:R-:W0:Y:S01]  /*0650*/  LDC.64 R20, c[0x0][0x238] ;  /* 0x00008e00ff147b82 */ /* 0x001e220000000a00 */
[----:B------:R-:W-:-:S05]  /*0660*/  LEA R28, R28, R7, 0xa ;  /* 0x000000071c1c7211 */ /* 0x000fca00078e50ff */
[----:B------:R-:W-:-:S04]  /*0670*/  IMAD R28, R28, 0x3c1, RZ ;  /* 0x000003c11c1c7824 */ /* 0x000fc800078e02ff */
[----:B------:R-:W-:Y:S01]  /*0680*/  IMAD.IADD R7, R6, 0x1, R28 ;  /* 0x0000000106077824 */ /* 0x000fe200078e021c */
[----:B-1----:R-:W-:-:S03]  /*0690*/  IADD3 R17, R8, R28, RZ ;  /* 0x0000001c08117210 */ /* 0x002fc60007ffe0ff */
[----:B0-----:R-:W-:-:S05]  /*06a0*/  IMAD.WIDE R6, R7, 0x4, R20 ;  /* 0x0000000407067825 */ /* 0x001fca00078e0214 */
[----:B------:R0:W-:Y:S01]  /*06b0*/  @P6 STG.E desc[UR4][R6.64], R26 ;  /* 0x0000001a06006986 */ /* 0x0001e2000c101904 */
[----:B------:R-:W-:Y:S02]  /*06c0*/  ISETP.NE.AND P6, PT, R25, RZ, PT ;  /* 0x000000ff1900720c */ /* 0x000fe40003fc5270 */
[----:B------:R-:W-:Y:S01]  /*06d0*/  IADD3 R25, R12, R28, RZ ;  /* 0x0000001c0c197210 */ /* 0x000fe20007ffe0ff */
[----:B------:R-:W-:Y:S01]  /*06e0*/  IMAD.IADD R15, R10, 0x1, R28 ;  /* 0x000000010a0f7824 */ /* 0x000fe200078e021c */
[----:B0-----:R-:W-:Y:S02]  /*06f0*/  IADD3 R7, R24, R28, RZ ;  /* 0x0000001c18077210 */ /* 0x001fe40007ffe0ff */
[----:B------:R-:W-:-:S03]  /*0700*/  IADD3 R24, R9, R28, RZ ;  /* 0x0000001c09187210 */ /* 0x000fc60007ffe0ff */
[----:B------:R-:W-:-:S05]  /*0710*/  IMAD.WIDE R8, R7, 0x4, R20 ;  /* 0x0000000407087825 */ /* 0x000fca00078e0214 */
[----:B------:R0:W-:Y:S01]  /*0720*/  @P6 STG.E desc[UR4][R8.64], R19 ;  /* 0x0000001308006986 */ /* 0x0001e2000c101904 */
[----:B------:R-:W-:Y:S02]  /*0730*/  IADD3 R3, R3, R28, RZ ;  /* 0x0000001c03037210 */ /* 0x000fe40007ffe0ff */
[----:B------:R-:W-:Y:S01]  /*0740*/  IADD3 R22, R22, R28, RZ ;  /* 0x0000001c16167210 */ /* 0x000fe20007ffe0ff */
[----:B0-----:R-:W-:-:S04]  /*0750*/  IMAD.WIDE R8, R15, 0x4, R20 ;  /* 0x000000040f087825 */ /* 0x001fc800078e0214 */
[----:B--2---:R-:W-:-:S04]  /*0760*/  FADD R0, -R23, R0 ;  /* 0x0000000017007221 */ /* 0x004fc80000000100 */
[----:B------:R-:W-:Y:S01]  /*0770*/  FMUL R12, R13, R0 ;  /* 0x000000000d0c7220 */ /* 0x000fe20000400000 */
[----:B---3--:R-:W-:-:S03]  /*0780*/  FADD R10, -R23, R11 ;  /* 0x0000000b170a7221 */ /* 0x008fc60000000100 */
[----:B------:R-:W-:Y:S01]  /*0790*/  FFMA R11, R12, R18, R5 ;  /* 0x000000120c0b7223 */ /* 0x000fe20000000005 */
[----:B------:R-:W-:-:S04]  /*07a0*/  FMUL R14, R13, R10 ;  /* 0x0000000a0d0e7220 */ /* 0x000fc80000400000 */
[----:B------:R-:W-:Y:S01]  /*07b0*/  FSETP.GEU.AND P6, PT, R11, RZ, PT ;  /* 0x000000ff0b00720b */ /* 0x000fe20003fce000 */
[----:B----4-:R-:W-:-:S04]  /*07c0*/  FADD R2, -R23, R2 ;  /* 0x0000000217027221 */ /* 0x010fc80000000100 */
[----:B------:R-:W-:Y:S01]  /*07d0*/  FMUL R12, R13, R2 ;  /* 0x000000020d0c7220 */ /* 0x000fe20000400000 */
[C---:B-----5:R-:W-:Y:S01]  /*07e0*/  FADD R0, -R23.reuse, R29 ;  /* 0x0000001d17007221 */ /* 0x060fe20000000100 */
[C---:B------:R-:W-:Y:S01]  /*07f0*/  FADD R4, -R23.reuse, R4 ;  /* 0x0000000417047221 */ /* 0x040fe20000000100 */
[----:B------:R-:W-:-:S03]  /*0800*/  FADD R6, -R23, R27 ;  /* 0x0000001b17067221 */ /* 0x000fc60000000100 */
[C---:B------:R-:W-:Y:S01]  /*0810*/  FMUL R2, R13.reuse, R4 ;  /* 0x000000040d027220 */ /* 0x040fe20000400000 */
[----:B------:R-:W-:Y:S01]  /*0820*/  FMUL R10, R13, R0 ;  /* 0x000000000d0a7220 */ /* 0x000fe20000400000 */
[----:B------:R-:W-:Y:S01]  /*0830*/  SEL R23, R11, RZ, P6 ;  /* 0x000000ff0b177207 */ /* 0x000fe20003000000 */
[----:B------:R-:W-:Y:S01]  /*0840*/  FMUL R4, R13, R6 ;  /* 0x000000060d047220 */ /* 0x000fe20000400000 */
[----:B------:R-:W-:-:S04]  /*0850*/  IMAD.WIDE R6, R24, 0x4, R20 ;  /* 0x0000000418067825 */ /* 0x000fc800078e0214 */
[-CC-:B------:R-:W-:Y:S01]  /*0860*/  FFMA R0, R14, R18.reuse, R5.reuse ;  /* 0x000000120e007223 */ /* 0x180fe20000000005 */
[-CC-:B------:R-:W-:Y:S01]  /*0870*/  FFMA R11, R12, R18.reuse, R5.reuse ;  /* 0x000000120c0b7223 */ /* 0x180fe20000000005 */
[-CC-:B------:R-:W-:Y:S01]  /*0880*/  FFMA R2, R2, R18.reuse, R5.reuse ;  /* 0x0000001202027223 */ /* 0x180fe20000000005 */
[----:B------:R0:W-:Y:S02]  /*0890*/  @P5 STG.E desc[UR4][R6.64], R23 ;  /* 0x0000001706005986 */ /* 0x0001e4000c101904 */
[----:B------:R-:W-:Y:S01]  /*08a0*/  FSETP.GEU.AND P5, PT, R0, RZ, PT ;  /* 0x000000ff0000720b */ /* 0x000fe20003fae000 */
[----:B------:R-:W-:Y:S01]  /*08b0*/  FFMA R10, R10, R18, R5 ;  /* 0x000000120a0a7223 */ /* 0x000fe20000000005 */
[----:B------:R-:W-:Y:S01]  /*08c0*/  FSETP.GEU.AND P6, PT, R11, RZ, PT ;  /* 0x000000ff0b00720b */ /* 0x000fe20003fce000 */
[----:B------:R-:W-:Y:S01]  /*08d0*/  IMAD.WIDE R12, R3, 0x4, R20 ;  /* 0x00000004030c7825 */ /* 0x000fe200078e0214 */
[----:B------:R-:W-:-:S03]  /*08e0*/  SEL R3, R0, RZ, P5 ;  /* 0x000000ff00037207 */ /* 0x000fc60002800000 */
[----:B------:R-:W-:Y:S01]  /*08f0*/  FFMA R18, R4, R18, R5 ;  /* 0x0000001204127223 */ /* 0x000fe20000000005 */
[----:B------:R-:W-:Y:S02]  /*0900*/  FSETP.GEU.AND P5, PT, R2, RZ, PT ;  /* 0x000000ff0200720b */ /* 0x000fe40003fae000 */
[----:B------:R-:W-:Y:S01]  /*0910*/  SEL R11, R11, RZ, P6 ;  /* 0x000000ff0b0b7207 */ /* 0x000fe20003000000 */
[--C-:B------:R-:W-:Y:S01]  /*0920*/  IMAD.WIDE R4, R25, 0x4, R20.reuse ;  /* 0x0000000419047825 */ /* 0x100fe200078e0214 */
[----:B------:R-:W-:Y:S02]  /*0930*/  FSETP.GEU.AND P6, PT, R10, RZ, PT ;  /* 0x000000ff0a00720b */ /* 0x000fe40003fce000 */
[----:B0-----:R-:W-:Y:S01]  /*0940*/  SEL R7, R2, RZ, P5 ;  /* 0x000000ff02077207 */ /* 0x001fe20002800000 */
[----:B------:R-:W-:Y:S01]  /*0950*/  IMAD.WIDE R14, R17, 0x4, R20 ;  /* 0x00000004110e7825 */ /* 0x000fe200078e0214 */
[----:B------:R-:W-:Y:S01]  /*0960*/  SEL R17, R10, RZ, P6 ;  /* 0x000000ff0a117207 */ /* 0x000fe20003000000 */
[----:B------:R0:W-:Y:S01]  /*0970*/  @P2 STG.E desc[UR4][R4.64], R3 ;  /* 0x0000000304002986 */ /* 0x0001e2000c101904 */
[----:B------:R-:W-:-:S03]  /*0980*/  FSETP.GEU.AND P5, PT, R18, RZ, PT ;  /* 0x000000ff1200720b */ /* 0x000fc60003fae000 */
[----:B------:R0:W-:Y:S04]  /*0990*/  @P4 STG.E desc[UR4][R8.64], R11 ;  /* 0x0000000b08004986 */ /* 0x0001e8000c101904 */
[----:B------:R0:W-:Y:S01]  /*09a0*/  @P3 STG.E desc[UR4][R12.64], R7 ;  /* 0x000000070c003986 */ /* 0x0001e2000c101904 */
[----:B------:R-:W-:-:S03]  /*09b0*/  IMAD.WIDE R22, R22, 0x4, R20 ;  /* 0x0000000416167825 */ /* 0x000fc600078e0214 */
[----:B------:R0:W-:Y:S01]  /*09c0*/  @P1 STG.E desc[UR4][R14.64], R17 ;  /* 0x000000110e001986 */ /* 0x0001e2000c101904 */
[----:B------:R-:W-:Y:S01]  /*09d0*/  SEL R19, R18, RZ, P5 ;  /* 0x000000ff12137207 */ /* 0x000fe20002800000 */
[----:B0-----:R-:W-:Y:S06]  /*09e0*/  @!P0 EXIT ;  /* 0x000000000000894d */ /* 0x001fec0003800000 */
[----:B------:R-:W-:Y:S01]  /*09f0*/  STG.E desc[UR4][R22.64], R19 ;  /* 0x0000001316007986 */ /* 0x000fe2000c101904 */
[----:B------:R-:W-:Y:S05]  /*0a00*/  EXIT ;  /* 0x000000000000794d */ /* 0x000fea0003800000 */
.L_x_0:
[----:B------:R-:W-:-:S00]  /*0a10*/  BRA `(.L_x_0) ;  /* 0xfffffffc00fc7947 */ /* 0x000fc0000383ffff */
[----:B------:R-:W-:-:S00]  /*0a20*/  NOP ;  /* 0x0000000000007918 */ /* 0x000fc00000000000 */
        /* <DEDUP_REMOVED lines=13> */
.L_x_1:


//--------------------- .nv.global.init           --------------------------
	.section	.nv.global.init,"aw",@progbits
.nv.global.init:
	.type		_$_str,@object
	.size		_$_str,(_$_str_$_2 - _$_str)
_$_str:
        /*0000*/ 	.byte	0x5f, 0x5f, 0x43, 0x55, 0x44, 0x41, 0x5f, 0x46, 0x54, 0x5a, 0x00
	.type		_$_str_$_2,@object
	.size		_$_str_$_2,(.L_1 - _$_str_$_2)
_$_str_$_2:
        /*000b*/ 	.byte	0x5f, 0x5f, 0x43, 0x55, 0x44, 0x41, 0x5f, 0x50, 0x52, 0x45, 0x43, 0x5f, 0x53, 0x51, 0x52, 0x54
        /*001b*/ 	.byte	0x00
.L_1:


//--------------------- .nv.constant0.triton_poi_fused__native_batch_norm_legit_no_training_relu_7 --------------------------
	.section	.nv.constant0.triton_poi_fused__native_batch_norm_legit_no_training_relu_7,"a",@progbits
	.sectionflags	@""
	.align	4
.nv.constant0.triton_poi_fused__native_batch_norm_legit_no_training_relu_7:
	.zero		584
